//
// Generated by NVIDIA NVVM Compiler
//
// Compiler Build ID: CL-36424714
// Cuda compilation tools, release 13.0, V13.0.88
// Based on NVVM 20.0.0
//

.version 9.0
.target sm_100
.address_size 64

	// .globl	_Z11filterScorePfiiS_PiS_S0_

.visible .entry _Z11filterScorePfiiS_PiS_S0_(
	.param .u64 .ptr .align 1 _Z11filterScorePfiiS_PiS_S0__param_0,
	.param .u32 _Z11filterScorePfiiS_PiS_S0__param_1,
	.param .u32 _Z11filterScorePfiiS_PiS_S0__param_2,
	.param .u64 .ptr .align 1 _Z11filterScorePfiiS_PiS_S0__param_3,
	.param .u64 .ptr .align 1 _Z11filterScorePfiiS_PiS_S0__param_4,
	.param .u64 .ptr .align 1 _Z11filterScorePfiiS_PiS_S0__param_5,
	.param .u64 .ptr .align 1 _Z11filterScorePfiiS_PiS_S0__param_6
)
{
	.reg .pred 	%p<5>;
	.reg .b32 	%r<15>;
	.reg .b32 	%f<4>;
	.reg .b64 	%rd<18>;

	ld.param.u64 	%rd2, [_Z11filterScorePfiiS_PiS_S0__param_0];
	ld.param.u32 	%r3, [_Z11filterScorePfiiS_PiS_S0__param_1];
	ld.param.u32 	%r4, [_Z11filterScorePfiiS_PiS_S0__param_2];
	ld.param.u64 	%rd3, [_Z11filterScorePfiiS_PiS_S0__param_3];
	ld.param.u64 	%rd4, [_Z11filterScorePfiiS_PiS_S0__param_4];
	ld.param.u64 	%rd5, [_Z11filterScorePfiiS_PiS_S0__param_5];
	ld.param.u64 	%rd6, [_Z11filterScorePfiiS_PiS_S0__param_6];
	mov.u32 	%r6, %ctaid.x;
	mov.u32 	%r7, %ntid.x;
	mov.u32 	%r8, %tid.x;
	mad.lo.s32 	%r1, %r6, %r7, %r8;
	mov.u32 	%r9, %ctaid.y;
	mov.u32 	%r10, %ntid.y;
	mov.u32 	%r11, %tid.y;
	mad.lo.s32 	%r12, %r9, %r10, %r11;
	mad.lo.s32 	%r2, %r3, %r12, %r1;
	setp.ge.s32 	%p1, %r1, %r3;
	setp.ge.s32 	%p2, %r12, %r4;
	or.pred  	%p3, %p1, %p2;
	@%p3 bra 	$L__BB0_3;
	cvta.to.global.u64 	%rd7, %rd2;
	cvta.to.global.u64 	%rd8, %rd3;
	mul.wide.s32 	%rd9, %r2, 4;
	add.s64 	%rd1, %rd7, %rd9;
	ld.global.f32 	%f1, [%rd1];
	mul.wide.s32 	%rd10, %r1, 4;
	add.s64 	%rd11, %rd8, %rd10;
	ld.global.f32 	%f2, [%rd11];
	setp.ltu.f32 	%p4, %f1, %f2;
	@%p4 bra 	$L__BB0_3;
	cvta.to.global.u64 	%rd12, %rd6;
	atom.global.add.u32 	%r14, [%rd12], 1;
	ld.global.f32 	%f3, [%rd1];
	cvta.to.global.u64 	%rd13, %rd5;
	mul.wide.s32 	%rd14, %r14, 4;
	add.s64 	%rd15, %rd13, %rd14;
	st.global.f32 	[%rd15], %f3;
	cvta.to.global.u64 	%rd16, %rd4;
	add.s64 	%rd17, %rd16, %rd14;
	st.global.u32 	[%rd17], %r2;
$L__BB0_3:
	ret;

}


// ===== COMPILED SASS (sm_100) =====

	.target	sm_100

	.elftype	@"ET_EXEC"


//--------------------- .note.nv.tkinfo           --------------------------
	.section	.note.nv.tkinfo,"",@"SHT_NOTE"
	.sectionflags	@"SHF_NOTE_NV_TKINFO"
	.tkinfo
        /*0018*/ 	.word	0x00000002
        /*0030*/ 	.string	""
        /*0030*/ 	.string	"ptxas"
        /*0030*/ 	.string	"Cuda compilation tools, release 13.0, V13.0.88"
        /*0030*/ 	.string	"Build cuda_13.0.r13.0/compiler.36424714_0"
        /*0030*/ 	.string	"-arch sm_100 -m 64 "



//--------------------- .note.nv.cuinfo           --------------------------
	.section	.note.nv.cuinfo,"",@"SHT_NOTE"
	.sectionflags	@"SHF_NOTE_NV_CUINFO"
        /*0018*/ 	.short	0x0002
        /*001a*/ 	.short	0x0064
        /*001c*/ 	.short	0x0082
	.zero		2


//--------------------- .nv.info                  --------------------------
	.section	.nv.info,"",@"SHT_CUDA_INFO"
	.align	4


	//----- nvinfo : EIATTR_REGCOUNT
	.align		4
        /*0000*/ 	.byte	0x04, 0x2f
        /*0002*/ 	.short	(.L_1 - .L_0)
	.align		4
.L_0:
        /*0004*/ 	.word	index@(_Z11filterScorePfiiS_PiS_S0_)
        /*0008*/ 	.word	0x00000010


	//----- nvinfo : EIATTR_FRAME_SIZE
	.align		4
.L_1:
        /*000c*/ 	.byte	0x04, 0x11
        /*000e*/ 	.short	(.L_3 - .L_2)
	.align		4
.L_2:
        /*0010*/ 	.word	index@(_Z11filterScorePfiiS_PiS_S0_)
        /*0014*/ 	.word	0x00000000


	//----- nvinfo : EIATTR_MIN_STACK_SIZE
	.align		4
.L_3:
        /*0018*/ 	.byte	0x04, 0x12
        /*001a*/ 	.short	(.L_5 - .L_4)
	.align		4
.L_4:
        /*001c*/ 	.word	index@(_Z11filterScorePfiiS_PiS_S0_)
        /*0020*/ 	.word	0x00000000
.L_5:


//--------------------- .nv.compat                --------------------------
	.section	.nv.compat,"",@"SHT_CUDA_COMPAT_INFO"
	.align	4
        /*0000*/ 	.byte	0x02, 0x09, 0x00, 0x00, 0x02, 0x02, 0x01, 0x00, 0x02, 0x05, 0x05, 0x00, 0x03, 0x07, 0x01, 0x01
        /*0010*/ 	.byte	0x02, 0x03, 0x00, 0x00, 0x02, 0x06, 0x01, 0x00, 0x04, 0x0b, 0x08, 0x00, 0x09, 0x00, 0x00, 0x00
        /*0020*/ 	.byte	0x00, 0x00, 0x00, 0x00


//--------------------- .nv.info._Z11filterScorePfiiS_PiS_S0_ --------------------------
	.section	.nv.info._Z11filterScorePfiiS_PiS_S0_,"",@"SHT_CUDA_INFO"
	.sectionflags	@""
	.align	4


	//----- nvinfo : EIATTR_CUDA_API_VERSION
	.align		4
        /*0000*/ 	.byte	0x04, 0x37
        /*0002*/ 	.short	(.L_7 - .L_6)
.L_6:
        /*0004*/ 	.word	0x00000082


	//----- nvinfo : EIATTR_KPARAM_INFO
	.align		4
.L_7:
        /*0008*/ 	.byte	0x04, 0x17
        /*000a*/ 	.short	(.L_9 - .L_8)
.L_8:
        /*000c*/ 	.word	0x00000000
        /*0010*/ 	.short	0x0006
        /*0012*/ 	.short	0x0028
        /*0014*/ 	.byte	0x00, 0xf5, 0x21, 0x00


	//----- nvinfo : EIATTR_KPARAM_INFO
	.align		4
.L_9:
        /*0018*/ 	.byte	0x04, 0x17
        /*001a*/ 	.short	(.L_11 - .L_10)
.L_10:
        /*001c*/ 	.word	0x00000000
        /*0020*/ 	.short	0x0005
        /*0022*/ 	.short	0x0020
        /*0024*/ 	.byte	0x00, 0xf5, 0x21, 0x00


	//----- nvinfo : EIATTR_KPARAM_INFO
	.align		4
.L_11:
        /*0028*/ 	.byte	0x04, 0x17
        /*002a*/ 	.short	(.L_13 - .L_12)
.L_12:
        /*002c*/ 	.word	0x00000000
        /*0030*/ 	.short	0x0004
        /*0032*/ 	.short	0x0018
        /*0034*/ 	.byte	0x00, 0xf5, 0x21, 0x00


	//----- nvinfo : EIATTR_KPARAM_INFO
	.align		4
.L_13:
        /*0038*/ 	.byte	0x04, 0x17
        /*003a*/ 	.short	(.L_15 - .L_14)
.L_14:
        /*003c*/ 	.word	0x00000000
        /*0040*/ 	.short	0x0003
        /*0042*/ 	.short	0x0010
        /*0044*/ 	.byte	0x00, 0xf5, 0x21, 0x00


	//----- nvinfo : EIATTR_KPARAM_INFO
	.align		4
.L_15:
        /*0048*/ 	.byte	0x04, 0x17
        /*004a*/ 	.short	(.L_17 - .L_16)
.L_16:
        /*004c*/ 	.word	0x00000000
        /*0050*/ 	.short	0x0002
        /*0052*/ 	.short	0x000c
        /*0054*/ 	.byte	0x00, 0xf0, 0x11, 0x00


	//----- nvinfo : EIATTR_KPARAM_INFO
	.align		4
.L_17:
        /*0058*/ 	.byte	0x04, 0x17
        /*005a*/ 	.short	(.L_19 - .L_18)
.L_18:
        /*005c*/ 	.word	0x00000000
        /*0060*/ 	.short	0x0001
        /*0062*/ 	.short	0x0008
        /*0064*/ 	.byte	0x00, 0xf0, 0x11, 0x00


	//----- nvinfo : EIATTR_KPARAM_INFO
	.align		4
.L_19:
        /*0068*/ 	.byte	0x04, 0x17
        /*006a*/ 	.short	(.L_21 - .L_20)
.L_20:
        /*006c*/ 	.word	0x00000000
        /*0070*/ 	.short	0x0000
        /*0072*/ 	.short	0x0000
        /*0074*/ 	.byte	0x00, 0xf5, 0x21, 0x00


	//----- nvinfo : EIATTR_SPARSE_MMA_MASK
	.align		4
.L_21:
        /*0078*/ 	.byte	0x03, 0x50
        /*007a*/ 	.short	0x0000


	//----- nvinfo : EIATTR_MAXREG_COUNT
	.align		4
        /*007c*/ 	.byte	0x03, 0x1b
        /*007e*/ 	.short	0x00ff


	//----- nvinfo : EIATTR_MERCURY_ISA_VERSION
	.align		4
        /*0080*/ 	.byte	0x03, 0x5f
        /*0082*/ 	.short	0x0101


	//----- nvinfo : EIATTR_INT_WARP_WIDE_INSTR_OFFSETS
	.align		4
        /*0084*/ 	.byte	0x04, 0x31
        /*0086*/ 	.short	(.L_23 - .L_22)


	//   ....[0]....
.L_22:
        /*0088*/ 	.word	0x00000180


	//   ....[1]....
        /*008c*/ 	.word	0x00000240


	//----- nvinfo : EIATTR_VRC_CTA_INIT_COUNT
	.align		4
.L_23:
        /*0090*/ 	.byte	0x02, 0x4a
	.zero		1
	.zero		1


	//----- nvinfo : EIATTR_EXIT_INSTR_OFFSETS
	.align		4
        /*0094*/ 	.byte	0x04, 0x1c
        /*0096*/ 	.short	(.L_25 - .L_24)


	//   ....[0]....
.L_24:
        /*0098*/ 	.word	0x000000d0


	//   ....[1]....
        /*009c*/ 	.word	0x00000160


	//   ....[2]....
        /*00a0*/ 	.word	0x000002a0


	//----- nvinfo : EIATTR_CBANK_PARAM_SIZE
	.align		4
.L_25:
        /*00a4*/ 	.byte	0x03, 0x19
        /*00a6*/ 	.short	0x0030


	//----- nvinfo : EIATTR_PARAM_CBANK
	.align		4
        /*00a8*/ 	.byte	0x04, 0x0a
        /*00aa*/ 	.short	(.L_27 - .L_26)
	.align		4
.L_26:
        /*00ac*/ 	.word	index@(.nv.constant0._Z11filterScorePfiiS_PiS_S0_)
        /*00b0*/ 	.short	0x0380
        /*00b2*/ 	.short	0x0030


	//----- nvinfo : EIATTR_SW_WAR
	.align		4
.L_27:
        /*00b4*/ 	.byte	0x04, 0x36
        /*00b6*/ 	.short	(.L_29 - .L_28)
.L_28:
        /*00b8*/ 	.word	0x00000008
.L_29:


//--------------------- .nv.callgraph             --------------------------
	.section	.nv.callgraph,"",@"SHT_CUDA_CALLGRAPH"
	.align	4
	.sectionentsize	8
	.align		4
        /*0000*/ 	.word	0x00000000
	.align		4
        /*0004*/ 	.word	0xffffffff
	.align		4
        /*0008*/ 	.word	0x00000000
	.align		4
        /*000c*/ 	.word	0xfffffffe
	.align		4
        /*0010*/ 	.word	0x00000000
	.align		4
        /*0014*/ 	.word	0xfffffffd
	.align		4
        /*0018*/ 	.word	0x00000000
	.align		4
        /*001c*/ 	.word	0xfffffffc


//--------------------- .text._Z11filterScorePfiiS_PiS_S0_ --------------------------
	.section	.text._Z11filterScorePfiiS_PiS_S0_,"ax",@progbits
	.align	128
        .global         _Z11filterScorePfiiS_PiS_S0_
        .type           _Z11filterScorePfiiS_PiS_S0_,@function
        .size           _Z11filterScorePfiiS_PiS_S0_,(.L_x_1 - _Z11filterScorePfiiS_PiS_S0_)
        .other          _Z11filterScorePfiiS_PiS_S0_,@"STO_CUDA_ENTRY STV_DEFAULT"
_Z11filterScorePfiiS_PiS_S0_:
.text._Z11filterScorePfiiS_PiS_S0_:
[----:B------:R-:W-:Y:S01]  /*0000*/  LDC R1, c[0x0][0x37c] ;  /* 0x0000df00ff017b82 */ /* 0x000fe20000000800 */
[----:B------:R-:W0:Y:S07]  /*0010*/  S2R R3, SR_TID.Y ;  /* 0x0000000000037919 */ /* 0x000e2e0000002200 */
[----:B------:R-:W1:Y:S01]  /*0020*/  LDC R7, c[0x0][0x360] ;  /* 0x0000d800ff077b82 */ /* 0x000e620000000800 */
[----:B------:R-:W2:Y:S01]  /*0030*/  LDCU.64 UR6, c[0x0][0x388] ;  /* 0x00007100ff0677ac */ /* 0x000ea20008000a00 */
[----:B------:R-:W1:Y:S06]  /*0040*/  S2R R2, SR_TID.X ;  /* 0x0000000000027919 */ /* 0x000e6c0000002100 */
[----:B------:R-:W0:Y:S08]  /*0050*/  S2UR UR5, SR_CTAID.Y ;  /* 0x00000000000579c3 */ /* 0x000e300000002600 */
[----:B------:R-:W0:Y:S08]  /*0060*/  LDC R0, c[0x0][0x364] ;  /* 0x0000d900ff007b82 */ /* 0x000e300000000800 */
[----:B------:R-:W1:Y:S01]  /*0070*/  S2UR UR4, SR_CTAID.X ;  /* 0x00000000000479c3 */ /* 0x000e620000002500 */
[----:B0-----:R-:W-:-:S05]  /*0080*/  IMAD R0, R0, UR5, R3 ;  /* 0x0000000500007c24 */ /* 0x001fca000f8e0203 */
[----:B--2---:R-:W-:Y:S01]  /*0090*/  ISETP.GE.AND P0, PT, R0, UR7, PT ;  /* 0x0000000700007c0c */ /* 0x004fe2000bf06270 */
[----:B-1----:R-:W-:-:S04]  /*00a0*/  IMAD R7, R7, UR4, R2 ;  /* 0x0000000407077c24 */ /* 0x002fc8000f8e0202 */
[----:B------:R-:W-:Y:S01]  /*00b0*/  IMAD R0, R0, UR6, R7 ;  /* 0x0000000600007c24 */ /* 0x000fe2000f8e0207 */
[----:B------:R-:W-:-:S13]  /*00c0*/  ISETP.GE.OR P0, PT, R7, UR6, P0 ;  /* 0x0000000607007c0c */ /* 0x000fda0008706670 */
[----:B------:R-:W-:Y:S05]  /*00d0*/  @P0 EXIT ;  /* 0x000000000000094d */ /* 0x000fea0003800000 */
[----:B------:R-:W0:Y:S01]  /*00e0*/  LDC.64 R4, c[0x0][0x390] ;  /* 0x0000e400ff047b82 */ /* 0x000e220000000a00 */
[----:B------:R-:W1:Y:S07]  /*00f0*/  LDCU.64 UR4, c[0x0][0x358] ;  /* 0x00006b00ff0477ac */ /* 0x000e6e0008000a00 */
[----:B------:R-:W2:Y:S01]  /*0100*/  LDC.64 R2, c[0x0][0x380] ;  /* 0x0000e000ff027b82 */ /* 0x000ea20000000a00 */
[----:B0-----:R-:W-:-:S06]  /*0110*/  IMAD.WIDE R4, R7, 0x4, R4 ;  /* 0x0000000407047825 */ /* 0x001fcc00078e0204 */
[----:B-1----:R-:W3:Y:S01]  /*0120*/  LDG.E R5, desc[UR4][R4.64] ;  /* 0x0000000404057981 */ /* 0x002ee2000c1e1900 */
[----:B--2---:R-:W-:-:S05]  /*0130*/  IMAD.WIDE R2, R0, 0x4, R2 ;  /* 0x0000000400027825 */ /* 0x004fca00078e0202 */
[----:B------:R-:W3:Y:S02]  /*0140*/  LDG.E R6, desc[UR4][R2.64] ;  /* 0x0000000402067981 */ /* 0x000ee4000c1e1900 */
[----:B---3--:R-:W-:-:S13]  /*0150*/  FSETP.GE.AND P0, PT, R6, R5, PT ;  /* 0x000000050600720b */ /* 0x008fda0003f06000 */
[----:B------:R-:W-:Y:S05]  /*0160*/  @!P0 EXIT ;  /* 0x000000000000894d */ /* 0x000fea0003800000 */
[----:B------:R-:W0:Y:S01]  /*0170*/  S2R R7, SR_LANEID ;  /* 0x0000000000077919 */ /* 0x000e220000000000 */
[----:B------:R-:W-:Y:S01]  /*0180*/  VOTEU.ANY UR6, UPT, PT ;  /* 0x0000000000067886 */ /* 0x000fe200038e0100 */
[----:B------:R-:W1:Y:S01]  /*0190*/  LDC.64 R4, c[0x0][0x3a8] ;  /* 0x0000ea00ff047b82 */ /* 0x000e620000000a00 */
[----:B------:R-:W0:Y:S08]  /*01a0*/  FLO.U32 R10, UR6 ;  /* 0x00000006000a7d00 */ /* 0x000e3000080e0000 */
[----:B------:R-:W1:Y:S01]  /*01b0*/  POPC R13, UR6 ;  /* 0x00000006000d7d09 */ /* 0x000e620008000000 */
[----:B0-----:R-:W-:Y:S01]  /*01c0*/  ISETP.EQ.U32.AND P0, PT, R10, R7, PT ;  /* 0x000000070a00720c */ /* 0x001fe20003f02070 */
[----:B------:R-:W0:Y:S01]  /*01d0*/  S2R R8, SR_LTMASK ;  /* 0x0000000000087919 */ /* 0x000e220000003900 */
[----:B------:R-:W2:Y:S11]  /*01e0*/  LDC.64 R6, c[0x0][0x3a0] ;  /* 0x0000e800ff067b82 */ /* 0x000eb60000000a00 */
[----:B-1----:R-:W3:Y:S04]  /*01f0*/  @P0 ATOMG.E.ADD.STRONG.GPU PT, R5, desc[UR4][R4.64], R13 ;  /* 0x8000000d040509a8 */ /* 0x002ee800081ef104 */
[----:B------:R-:W4:Y:S01]  /*0200*/  LDG.E R3, desc[UR4][R2.64] ;  /* 0x0000000402037981 */ /* 0x000f22000c1e1900 */
[----:B0-----:R-:W-:-:S02]  /*0210*/  LOP3.LUT R12, R8, UR6, RZ, 0xc0, !PT ;  /* 0x00000006080c7c12 */ /* 0x001fc4000f8ec0ff */
[----:B------:R-:W0:Y:S04]  /*0220*/  LDC.64 R8, c[0x0][0x398] ;  /* 0x0000e600ff087b82 */ /* 0x000e280000000a00 */
[----:B------:R-:W1:Y:S01]  /*0230*/  POPC R12, R12 ;  /* 0x0000000c000c7309 */ /* 0x000e620000000000 */
[----:B---3--:R-:W1:Y:S02]  /*0240*/  SHFL.IDX PT, R11, R5, R10, 0x1f ;  /* 0x00001f0a050b7589 */ /* 0x008e6400000e0000 */
[----:B-1----:R-:W-:-:S05]  /*0250*/  IADD3 R11, PT, PT, R11, R12, RZ ;  /* 0x0000000c0b0b7210 */ /* 0x002fca0007ffe0ff */
[----:B--2---:R-:W-:-:S04]  /*0260*/  IMAD.WIDE R6, R11, 0x4, R6 ;  /* 0x000000040b067825 */ /* 0x004fc800078e0206 */
[----:B0-----:R-:W-:Y:S01]  /*0270*/  IMAD.WIDE R8, R11, 0x4, R8 ;  /* 0x000000040b087825 */ /* 0x001fe200078e0208 */
[----:B----4-:R-:W-:Y:S04]  /*0280*/  STG.E desc[UR4][R6.64], R3 ;  /* 0x0000000306007986 */ /* 0x010fe8000c101904 */
[----:B------:R-:W-:Y:S01]  /*0290*/  STG.E desc[UR4][R8.64], R0 ;  /* 0x0000000008007986 */ /* 0x000fe2000c101904 */
[----:B------:R-:W-:Y:S05]  /*02a0*/  EXIT ;  /* 0x000000000000794d */ /* 0x000fea0003800000 */
.L_x_0:
[----:B------:R-:W-:-:S00]  /*02b0*/  BRA `(.L_x_0) ;  /* 0xfffffffc00fc7947 */ /* 0x000fc0000383ffff */
[----:B------:R-:W-:-:S00]  /*02c0*/  NOP ;  /* 0x0000000000007918 */ /* 0x000fc00000000000 */
        /* <DEDUP_REMOVED lines=11> */
.L_x_1:


//--------------------- .nv.shared.reserved.0     --------------------------
	.section	.nv.shared.reserved.0,"aw",@nobits
	.weak		__nv_reservedSMEM_offset_0_alias
	.size		__nv_reservedSMEM_offset_0_alias, 0, 64
	.other		__nv_reservedSMEM_offset_0_alias,@"STO_CUDA_RESERVED_SHARED STV_DEFAULT"
__nv_reservedSMEM_offset_0_alias:
	.zero		0
	.zero		64


//--------------------- .nv.constant0._Z11filterScorePfiiS_PiS_S0_ --------------------------
	.section	.nv.constant0._Z11filterScorePfiiS_PiS_S0_,"a",@progbits
	.sectionflags	@""
	.align	4
.nv.constant0._Z11filterScorePfiiS_PiS_S0_:
	.zero		944


//--------------------- SYMBOLS --------------------------

	.type		.nv.reservedSmem.offset0,@object
	.size		.nv.reservedSmem.offset0,0x4
